//
// Generated by NVIDIA NVVM Compiler
//
// Compiler Build ID: CL-36424714
// Cuda compilation tools, release 13.0, V13.0.88
// Based on NVVM 20.0.0
//

.version 9.0
.target sm_100
.address_size 64

	// .globl	_Z11get_cartoonPiPdS_ii

.visible .entry _Z11get_cartoonPiPdS_ii(
	.param .u64 .ptr .align 1 _Z11get_cartoonPiPdS_ii_param_0,
	.param .u64 .ptr .align 1 _Z11get_cartoonPiPdS_ii_param_1,
	.param .u64 .ptr .align 1 _Z11get_cartoonPiPdS_ii_param_2,
	.param .u32 _Z11get_cartoonPiPdS_ii_param_3,
	.param .u32 _Z11get_cartoonPiPdS_ii_param_4
)
{
	.reg .pred 	%p<3>;
	.reg .b32 	%r<15>;
	.reg .b64 	%rd<17>;
	.reg .b64 	%fd<6>;

	ld.param.u64 	%rd3, [_Z11get_cartoonPiPdS_ii_param_0];
	ld.param.u64 	%rd4, [_Z11get_cartoonPiPdS_ii_param_1];
	ld.param.u64 	%rd5, [_Z11get_cartoonPiPdS_ii_param_2];
	ld.param.u32 	%r3, [_Z11get_cartoonPiPdS_ii_param_3];
	ld.param.u32 	%r4, [_Z11get_cartoonPiPdS_ii_param_4];
	cvta.to.global.u64 	%rd1, %rd5;
	cvta.to.global.u64 	%rd2, %rd4;
	mov.u32 	%r5, %tid.x;
	mov.u32 	%r6, %ctaid.x;
	mov.u32 	%r7, %ntid.x;
	mad.lo.s32 	%r1, %r6, %r7, %r5;
	setp.ge.s32 	%p1, %r1, %r4;
	@%p1 bra 	$L__BB0_4;
	cvta.to.global.u64 	%rd6, %rd3;
	mul.wide.s32 	%rd7, %r1, 4;
	add.s64 	%rd8, %rd6, %rd7;
	ld.global.u32 	%r2, [%rd8];
	setp.ne.s32 	%p2, %r3, 1;
	@%p2 bra 	$L__BB0_3;
	mul.wide.s32 	%rd13, %r2, 8;
	add.s64 	%rd14, %rd2, %rd13;
	ld.global.f64 	%fd4, [%rd14];
	max.f64 	%fd5, %fd4, 0d0000000000000000;
	cvt.rzi.s32.f64 	%r13, %fd5;
	mul.lo.s32 	%r14, %r1, 3;
	mul.wide.s32 	%rd15, %r14, 4;
	add.s64 	%rd16, %rd1, %rd15;
	st.global.u32 	[%rd16+8], %r13;
	st.global.u32 	[%rd16+4], %r13;
	st.global.u32 	[%rd16], %r13;
	bra.uni 	$L__BB0_4;
$L__BB0_3:
	mul.lo.s32 	%r8, %r2, 3;
	mul.wide.s32 	%rd9, %r8, 8;
	add.s64 	%rd10, %rd2, %rd9;
	ld.global.f64 	%fd1, [%rd10];
	cvt.rzi.s32.f64 	%r9, %fd1;
	mul.lo.s32 	%r10, %r1, 3;
	mul.wide.s32 	%rd11, %r10, 4;
	add.s64 	%rd12, %rd1, %rd11;
	st.global.u32 	[%rd12], %r9;
	ld.global.f64 	%fd2, [%rd10+8];
	cvt.rzi.s32.f64 	%r11, %fd2;
	st.global.u32 	[%rd12+4], %r11;
	ld.global.f64 	%fd3, [%rd10+16];
	cvt.rzi.s32.f64 	%r12, %fd3;
	st.global.u32 	[%rd12+8], %r12;
$L__BB0_4:
	ret;

}


// ===== COMPILED SASS (sm_100) =====

	.target	sm_100

	.elftype	@"ET_EXEC"


//--------------------- .note.nv.tkinfo           --------------------------
	.section	.note.nv.tkinfo,"",@"SHT_NOTE"
	.sectionflags	@"SHF_NOTE_NV_TKINFO"
	.tkinfo
        /*0018*/ 	.word	0x00000002
        /*0030*/ 	.string	""
        /*0030*/ 	.string	"ptxas"
        /*0030*/ 	.string	"Cuda compilation tools, release 13.0, V13.0.88"
        /*0030*/ 	.string	"Build cuda_13.0.r13.0/compiler.36424714_0"
        /*0030*/ 	.string	"-arch sm_100 -m 64 "



//--------------------- .note.nv.cuinfo           --------------------------
	.section	.note.nv.cuinfo,"",@"SHT_NOTE"
	.sectionflags	@"SHF_NOTE_NV_CUINFO"
        /*0018*/ 	.short	0x0002
        /*001a*/ 	.short	0x0064
        /*001c*/ 	.short	0x0082
	.zero		2


//--------------------- .nv.info                  --------------------------
	.section	.nv.info,"",@"SHT_CUDA_INFO"
	.align	4


	//----- nvinfo : EIATTR_REGCOUNT
	.align		4
        /*0000*/ 	.byte	0x04, 0x2f
        /*0002*/ 	.short	(.L_1 - .L_0)
	.align		4
.L_0:
        /*0004*/ 	.word	index@(_Z11get_cartoonPiPdS_ii)
        /*0008*/ 	.word	0x0000000e


	//----- nvinfo : EIATTR_FRAME_SIZE
	.align		4
.L_1:
        /*000c*/ 	.byte	0x04, 0x11
        /*000e*/ 	.short	(.L_3 - .L_2)
	.align		4
.L_2:
        /*0010*/ 	.word	index@(_Z11get_cartoonPiPdS_ii)
        /*0014*/ 	.word	0x00000000


	//----- nvinfo : EIATTR_MIN_STACK_SIZE
	.align		4
.L_3:
        /*0018*/ 	.byte	0x04, 0x12
        /*001a*/ 	.short	(.L_5 - .L_4)
	.align		4
.L_4:
        /*001c*/ 	.word	index@(_Z11get_cartoonPiPdS_ii)
        /*0020*/ 	.word	0x00000000
.L_5:


//--------------------- .nv.compat                --------------------------
	.section	.nv.compat,"",@"SHT_CUDA_COMPAT_INFO"
	.align	4
        /*0000*/ 	.byte	0x02, 0x09, 0x00, 0x00, 0x02, 0x02, 0x01, 0x00, 0x02, 0x05, 0x05, 0x00, 0x03, 0x07, 0x01, 0x01
        /*0010*/ 	.byte	0x02, 0x03, 0x00, 0x00, 0x02, 0x06, 0x01, 0x00, 0x04, 0x0b, 0x08, 0x00, 0x01, 0x00, 0x00, 0x00
        /*0020*/ 	.byte	0x00, 0x00, 0x00, 0x00


//--------------------- .nv.info._Z11get_cartoonPiPdS_ii --------------------------
	.section	.nv.info._Z11get_cartoonPiPdS_ii,"",@"SHT_CUDA_INFO"
	.sectionflags	@""
	.align	4


	//----- nvinfo : EIATTR_CUDA_API_VERSION
	.align		4
        /*0000*/ 	.byte	0x04, 0x37
        /*0002*/ 	.short	(.L_7 - .L_6)
.L_6:
        /*0004*/ 	.word	0x00000082


	//----- nvinfo : EIATTR_KPARAM_INFO
	.align		4
.L_7:
        /*0008*/ 	.byte	0x04, 0x17
        /*000a*/ 	.short	(.L_9 - .L_8)
.L_8:
        /*000c*/ 	.word	0x00000000
        /*0010*/ 	.short	0x0004
        /*0012*/ 	.short	0x001c
        /*0014*/ 	.byte	0x00, 0xf0, 0x11, 0x00


	//----- nvinfo : EIATTR_KPARAM_INFO
	.align		4
.L_9:
        /*0018*/ 	.byte	0x04, 0x17
        /*001a*/ 	.short	(.L_11 - .L_10)
.L_10:
        /*001c*/ 	.word	0x00000000
        /*0020*/ 	.short	0x0003
        /*0022*/ 	.short	0x0018
        /*0024*/ 	.byte	0x00, 0xf0, 0x11, 0x00


	//----- nvinfo : EIATTR_KPARAM_INFO
	.align		4
.L_11:
        /*0028*/ 	.byte	0x04, 0x17
        /*002a*/ 	.short	(.L_13 - .L_12)
.L_12:
        /*002c*/ 	.word	0x00000000
        /*0030*/ 	.short	0x0002
        /*0032*/ 	.short	0x0010
        /*0034*/ 	.byte	0x00, 0xf5, 0x21, 0x00


	//----- nvinfo : EIATTR_KPARAM_INFO
	.align		4
.L_13:
        /*0038*/ 	.byte	0x04, 0x17
        /*003a*/ 	.short	(.L_15 - .L_14)
.L_14:
        /*003c*/ 	.word	0x00000000
        /*0040*/ 	.short	0x0001
        /*0042*/ 	.short	0x0008
        /*0044*/ 	.byte	0x00, 0xf5, 0x21, 0x00


	//----- nvinfo : EIATTR_KPARAM_INFO
	.align		4
.L_15:
        /*0048*/ 	.byte	0x04, 0x17
        /*004a*/ 	.short	(.L_17 - .L_16)
.L_16:
        /*004c*/ 	.word	0x00000000
        /*0050*/ 	.short	0x0000
        /*0052*/ 	.short	0x0000
        /*0054*/ 	.byte	0x00, 0xf5, 0x21, 0x00


	//----- nvinfo : EIATTR_SPARSE_MMA_MASK
	.align		4
.L_17:
        /*0058*/ 	.byte	0x03, 0x50
        /*005a*/ 	.short	0x0000


	//----- nvinfo : EIATTR_MAXREG_COUNT
	.align		4
        /*005c*/ 	.byte	0x03, 0x1b
        /*005e*/ 	.short	0x00ff


	//----- nvinfo : EIATTR_MERCURY_ISA_VERSION
	.align		4
        /*0060*/ 	.byte	0x03, 0x5f
        /*0062*/ 	.short	0x0101


	//----- nvinfo : EIATTR_VRC_CTA_INIT_COUNT
	.align		4
        /*0064*/ 	.byte	0x02, 0x4a
	.zero		1
	.zero		1


	//----- nvinfo : EIATTR_EXIT_INSTR_OFFSETS
	.align		4
        /*0068*/ 	.byte	0x04, 0x1c
        /*006a*/ 	.short	(.L_19 - .L_18)


	//   ....[0]....
.L_18:
        /*006c*/ 	.word	0x00000070


	//   ....[1]....
        /*0070*/ 	.word	0x00000210


	//   ....[2]....
        /*0074*/ 	.word	0x00000310


	//----- nvinfo : EIATTR_CBANK_PARAM_SIZE
	.align		4
.L_19:
        /*0078*/ 	.byte	0x03, 0x19
        /*007a*/ 	.short	0x0020


	//----- nvinfo : EIATTR_PARAM_CBANK
	.align		4
        /*007c*/ 	.byte	0x04, 0x0a
        /*007e*/ 	.short	(.L_21 - .L_20)
	.align		4
.L_20:
        /*0080*/ 	.word	index@(.nv.constant0._Z11get_cartoonPiPdS_ii)
        /*0084*/ 	.short	0x0380
        /*0086*/ 	.short	0x0020


	//----- nvinfo : EIATTR_SW_WAR
	.align		4
.L_21:
        /*0088*/ 	.byte	0x04, 0x36
        /*008a*/ 	.short	(.L_23 - .L_22)
.L_22:
        /*008c*/ 	.word	0x00000008
.L_23:


//--------------------- .nv.callgraph             --------------------------
	.section	.nv.callgraph,"",@"SHT_CUDA_CALLGRAPH"
	.align	4
	.sectionentsize	8
	.align		4
        /*0000*/ 	.word	0x00000000
	.align		4
        /*0004*/ 	.word	0xffffffff
	.align		4
        /*0008*/ 	.word	0x00000000
	.align		4
        /*000c*/ 	.word	0xfffffffe
	.align		4
        /*0010*/ 	.word	0x00000000
	.align		4
        /*0014*/ 	.word	0xfffffffd
	.align		4
        /*0018*/ 	.word	0x00000000
	.align		4
        /*001c*/ 	.word	0xfffffffc


//--------------------- .text._Z11get_cartoonPiPdS_ii --------------------------
	.section	.text._Z11get_cartoonPiPdS_ii,"ax",@progbits
	.align	128
        .global         _Z11get_cartoonPiPdS_ii
        .type           _Z11get_cartoonPiPdS_ii,@function
        .size           _Z11get_cartoonPiPdS_ii,(.L_x_2 - _Z11get_cartoonPiPdS_ii)
        .other          _Z11get_cartoonPiPdS_ii,@"STO_CUDA_ENTRY STV_DEFAULT"
_Z11get_cartoonPiPdS_ii:
.text._Z11get_cartoonPiPdS_ii:
[----:B------:R-:W-:Y:S01]  /*0000*/  LDC R1, c[0x0][0x37c] ;  /* 0x0000df00ff017b82 */ /* 0x000fe20000000800 */
[----:B------:R-:W0:Y:S07]  /*0010*/  S2R R0, SR_TID.X ;  /* 0x0000000000007919 */ /* 0x000e2e0000002100 */
[----:B------:R-:W0:Y:S01]  /*0020*/  S2UR UR4, SR_CTAID.X ;  /* 0x00000000000479c3 */ /* 0x000e220000002500 */
[----:B------:R-:W1:Y:S07]  /*0030*/  LDCU UR5, c[0x0][0x39c] ;  /* 0x00007380ff0577ac */ /* 0x000e6e0008000800 */
[----:B------:R-:W0:Y:S02]  /*0040*/  LDC R3, c[0x0][0x360] ;  /* 0x0000d800ff037b82 */ /* 0x000e240000000800 */
[----:B0-----:R-:W-:-:S05]  /*0050*/  IMAD R0, R3, UR4, R0 ;  /* 0x0000000403007c24 */ /* 0x001fca000f8e0200 */
[----:B-1----:R-:W-:-:S13]  /*0060*/  ISETP.GE.AND P0, PT, R0, UR5, PT ;  /* 0x0000000500007c0c */ /* 0x002fda000bf06270 */
[----:B------:R-:W-:Y:S05]  /*0070*/  @P0 EXIT ;  /* 0x000000000000094d */ /* 0x000fea0003800000 */
[----:B------:R-:W0:Y:S01]  /*0080*/  LDC.64 R2, c[0x0][0x380] ;  /* 0x0000e000ff027b82 */ /* 0x000e220000000a00 */
[----:B------:R-:W1:Y:S01]  /*0090*/  LDCU.64 UR4, c[0x0][0x358] ;  /* 0x00006b00ff0477ac */ /* 0x000e620008000a00 */
[----:B------:R-:W2:Y:S01]  /*00a0*/  LDCU UR6, c[0x0][0x398] ;  /* 0x00007300ff0677ac */ /* 0x000ea20008000800 */
[----:B0-----:R-:W-:-:S05]  /*00b0*/  IMAD.WIDE R2, R0, 0x4, R2 ;  /* 0x0000000400027825 */ /* 0x001fca00078e0202 */
[----:B-1----:R0:W5:Y:S01]  /*00c0*/  LDG.E R5, desc[UR4][R2.64] ;  /* 0x0000000402057981 */ /* 0x002162000c1e1900 */
[----:B--2---:R-:W-:-:S09]  /*00d0*/  UISETP.NE.AND UP0, UPT, UR6, 0x1, UPT ;  /* 0x000000010600788c */ /* 0x004fd2000bf05270 */
[----:B0-----:R-:W-:Y:S05]  /*00e0*/  BRA.U UP0, `(.L_x_0) ;  /* 0x00000001004c7547 */ /* 0x001fea000b800000 */
[----:B------:R-:W0:Y:S08]  /*00f0*/  LDC.64 R2, c[0x0][0x388] ;  /* 0x0000e200ff027b82 */ /* 0x000e300000000a00 */
[----:B------:R-:W1:Y:S01]  /*0100*/  LDC.64 R6, c[0x0][0x390] ;  /* 0x0000e400ff067b82 */ /* 0x000e620000000a00 */
[----:B0----5:R-:W-:-:S06]  /*0110*/  IMAD.WIDE R2, R5, 0x8, R2 ;  /* 0x0000000805027825 */ /* 0x021fcc00078e0202 */
[----:B------:R-:W2:Y:S01]  /*0120*/  LDG.E.64 R2, desc[UR4][R2.64] ;  /* 0x0000000402027981 */ /* 0x000ea2000c1e1b00 */
[----:B------:R-:W-:Y:S01]  /*0130*/  MOV R4, RZ ;  /* 0x000000ff00047202 */ /* 0x000fe20000000f00 */
[----:B--2---:R-:W-:Y:S01]  /*0140*/  DSETP.MAX.AND P0, P1, RZ, R2, PT ;  /* 0x00000002ff00722a */ /* 0x004fe2000390f000 */
[----:B------:R-:W-:Y:S01]  /*0150*/  MOV R9, R3 ;  /* 0x0000000300097202 */ /* 0x000fe20000000f00 */
[----:B------:R-:W-:Y:S01]  /*0160*/  IMAD R3, R0, 0x3, RZ ;  /* 0x0000000300037824 */ /* 0x000fe200078e02ff */
[----:B------:R-:W-:-:S03]  /*0170*/  MOV R5, R2 ;  /* 0x0000000200057202 */ /* 0x000fc60000000f00 */
[C---:B------:R-:W-:Y:S01]  /*0180*/  FSEL R11, R4.reuse, R9, P0 ;  /* 0x00000009040b7208 */ /* 0x040fe20000000000 */
[----:B-1----:R-:W-:Y:S01]  /*0190*/  IMAD.WIDE R2, R3, 0x4, R6 ;  /* 0x0000000403027825 */ /* 0x002fe200078e0206 */
[----:B------:R-:W-:-:S06]  /*01a0*/  SEL R4, R4, R5, P0 ;  /* 0x0000000504047207 */ /* 0x000fcc0000000000 */
[----:B------:R-:W-:-:S04]  /*01b0*/  @P1 LOP3.LUT R11, R9, 0x80000, RZ, 0xfc, !PT ;  /* 0x00080000090b1812 */ /* 0x000fc800078efcff */
[----:B------:R-:W-:-:S06]  /*01c0*/  MOV R5, R11 ;  /* 0x0000000b00057202 */ /* 0x000fcc0000000f00 */
[----:B------:R-:W0:Y:S02]  /*01d0*/  F2I.F64.TRUNC R5, R4 ;  /* 0x0000000400057311 */ /* 0x000e24000030d100 */
[----:B0-----:R-:W-:Y:S04]  /*01e0*/  STG.E desc[UR4][R2.64+0x8], R5 ;  /* 0x0000080502007986 */ /* 0x001fe8000c101904 */
[----:B------:R-:W-:Y:S04]  /*01f0*/  STG.E desc[UR4][R2.64+0x4], R5 ;  /* 0x0000040502007986 */ /* 0x000fe8000c101904 */
[----:B------:R-:W-:Y:S01]  /*0200*/  STG.E desc[UR4][R2.64], R5 ;  /* 0x0000000502007986 */ /* 0x000fe2000c101904 */
[----:B------:R-:W-:Y:S05]  /*0210*/  EXIT ;  /* 0x000000000000794d */ /* 0x000fea0003800000 */
.L_x_0:
[----:B------:R-:W0:Y:S01]  /*0220*/  LDC.64 R2, c[0x0][0x388] ;  /* 0x0000e200ff027b82 */ /* 0x000e220000000a00 */
[----:B-----5:R-:W-:-:S07]  /*0230*/  IMAD R5, R5, 0x3, RZ ;  /* 0x0000000305057824 */ /* 0x020fce00078e02ff */
[----:B------:R-:W1:Y:S01]  /*0240*/  LDC.64 R6, c[0x0][0x390] ;  /* 0x0000e400ff067b82 */ /* 0x000e620000000a00 */
[----:B0-----:R-:W-:-:S05]  /*0250*/  IMAD.WIDE R2, R5, 0x8, R2 ;  /* 0x0000000805027825 */ /* 0x001fca00078e0202 */
[----:B------:R-:W2:Y:S01]  /*0260*/  LDG.E.64 R4, desc[UR4][R2.64] ;  /* 0x0000000402047981 */ /* 0x000ea2000c1e1b00 */
[----:B------:R-:W-:-:S04]  /*0270*/  IMAD R11, R0, 0x3, RZ ;  /* 0x00000003000b7824 */ /* 0x000fc800078e02ff */
[----:B-1----:R-:W-:Y:S01]  /*0280*/  IMAD.WIDE R10, R11, 0x4, R6 ;  /* 0x000000040b0a7825 */ /* 0x002fe200078e0206 */
[----:B--2---:R-:W0:Y:S04]  /*0290*/  F2I.F64.TRUNC R5, R4 ;  /* 0x0000000400057311 */ /* 0x004e28000030d100 */
[----:B0-----:R-:W-:Y:S04]  /*02a0*/  STG.E desc[UR4][R10.64], R5 ;  /* 0x000000050a007986 */ /* 0x001fe8000c101904 */
[----:B------:R-:W2:Y:S02]  /*02b0*/  LDG.E.64 R6, desc[UR4][R2.64+0x8] ;  /* 0x0000080402067981 */ /* 0x000ea4000c1e1b00 */
[----:B--2---:R-:W0:Y:S02]  /*02c0*/  F2I.F64.TRUNC R7, R6 ;  /* 0x0000000600077311 */ /* 0x004e24000030d100 */
[----:B0-----:R-:W-:Y:S04]  /*02d0*/  STG.E desc[UR4][R10.64+0x4], R7 ;  /* 0x000004070a007986 */ /* 0x001fe8000c101904 */
[----:B------:R-:W2:Y:S02]  /*02e0*/  LDG.E.64 R8, desc[UR4][R2.64+0x10] ;  /* 0x0000100402087981 */ /* 0x000ea4000c1e1b00 */
[----:B--2---:R-:W0:Y:S02]  /*02f0*/  F2I.F64.TRUNC R9, R8 ;  /* 0x0000000800097311 */ /* 0x004e24000030d100 */
[----:B0-----:R-:W-:Y:S01]  /*0300*/  STG.E desc[UR4][R10.64+0x8], R9 ;  /* 0x000008090a007986 */ /* 0x001fe2000c101904 */
[----:B------:R-:W-:Y:S05]  /*0310*/  EXIT ;  /* 0x000000000000794d */ /* 0x000fea0003800000 */
.L_x_1:
[----:B------:R-:W-:-:S00]  /*0320*/  BRA `(.L_x_1) ;  /* 0xfffffffc00fc7947 */ /* 0x000fc0000383ffff */
[----:B------:R-:W-:-:S00]  /*0330*/  NOP ;  /* 0x0000000000007918 */ /* 0x000fc00000000000 */
        /* <DEDUP_REMOVED lines=12> */
.L_x_2:


//--------------------- .nv.shared.reserved.0     --------------------------
	.section	.nv.shared.reserved.0,"aw",@nobits
	.weak		__nv_reservedSMEM_offset_0_alias
	.size		__nv_reservedSMEM_offset_0_alias, 0, 64
	.other		__nv_reservedSMEM_offset_0_alias,@"STO_CUDA_RESERVED_SHARED STV_DEFAULT"
__nv_reservedSMEM_offset_0_alias:
	.zero		0
	.zero		64


//--------------------- .nv.constant0._Z11get_cartoonPiPdS_ii --------------------------
	.section	.nv.constant0._Z11get_cartoonPiPdS_ii,"a",@progbits
	.sectionflags	@""
	.align	4
.nv.constant0._Z11get_cartoonPiPdS_ii:
	.zero		928


//--------------------- SYMBOLS --------------------------

	.type		.nv.reservedSmem.offset0,@object
	.size		.nv.reservedSmem.offset0,0x4
